	.headerflags	@"EF_CUDA_TEXMODE_UNIFIED EF_CUDA_64BIT_ADDRESS EF_CUDA_ACCELERATORS EF_CUDA_SM90 EF_CUDA_VIRTUAL_SM(EF_CUDA_SM90)"
	.elftype	@"ET_EXEC"


//--------------------- .nv.info                  --------------------------
	.section	.nv.info,"",@"SHT_CUDA_INFO"
	.align	4


	//----- nvinfo : EIATTR_REGCOUNT
	.align		4
        /*0000*/ 	.byte	0x04, 0x2f
        /*0002*/ 	.short	(.L_3 - .L_2)
	.align		4
.L_2:
        /*0004*/ 	.word	index@(triton_poi_fused_cat_relu_50)
        /*0008*/ 	.word	0x00000028


	//----- nvinfo : EIATTR_MIN_STACK_SIZE
	.align		4
.L_3:
        /*000c*/ 	.byte	0x04, 0x12
        /*000e*/ 	.short	(.L_5 - .L_4)
	.align		4
.L_4:
        /*0010*/ 	.word	index@(triton_poi_fused_cat_relu_50)
        /*0014*/ 	.word	0x00000000


	//----- nvinfo : EIATTR_FRAME_SIZE
	.align		4
.L_5:
        /*0018*/ 	.byte	0x04, 0x11
        /*001a*/ 	.short	(.L_7 - .L_6)
	.align		4
.L_6:
        /*001c*/ 	.word	index@(triton_poi_fused_cat_relu_50)
        /*0020*/ 	.word	0x00000000


	//----- nvinfo : EIATTR_MIN_STACK_SIZE
	.align		4
.L_7:
        /*0024*/ 	.byte	0x04, 0x12
        /*0026*/ 	.short	(.L_9 - .L_8)
	.align		4
.L_8:
        /*0028*/ 	.word	index@(triton_poi_fused_cat_relu_50)
        /*002c*/ 	.word	0x00000000
.L_9:


//--------------------- .nv.info.triton_poi_fused_cat_relu_50 --------------------------
	.section	.nv.info.triton_poi_fused_cat_relu_50,"",@"SHT_CUDA_INFO"
	.sectionflags	@""
	.align	4


	//----- nvinfo : EIATTR_CUDA_API_VERSION
	.align		4
        /*0000*/ 	.byte	0x04, 0x37
        /*0002*/ 	.short	(.L_11 - .L_10)
.L_10:
        /*0004*/ 	.word	0x0000007c


	//----- nvinfo : EIATTR_KPARAM_INFO
	.align		4
.L_11:
        /*0008*/ 	.byte	0x04, 0x17
        /*000a*/ 	.short	(.L_13 - .L_12)
.L_12:
        /*000c*/ 	.word	0x00000000
        /*0010*/ 	.short	0x000d
        /*0012*/ 	.short	0x0064
        /*0014*/ 	.byte	0x00, 0xf0, 0x11, 0x00


	//----- nvinfo : EIATTR_KPARAM_INFO
	.align		4
.L_13:
        /*0018*/ 	.byte	0x04, 0x17
        /*001a*/ 	.short	(.L_15 - .L_14)
.L_14:
        /*001c*/ 	.word	0x00000000
        /*0020*/ 	.short	0x000c
        /*0022*/ 	.short	0x0060
        /*0024*/ 	.byte	0x00, 0xf0, 0x11, 0x00


	//----- nvinfo : EIATTR_KPARAM_INFO
	.align		4
.L_15:
        /*0028*/ 	.byte	0x04, 0x17
        /*002a*/ 	.short	(.L_17 - .L_16)
.L_16:
        /*002c*/ 	.word	0x00000000
        /*0030*/ 	.short	0x000b
        /*0032*/ 	.short	0x0058
        /*0034*/ 	.byte	0x00, 0xf4, 0x21, 0x00


	//----- nvinfo : EIATTR_KPARAM_INFO
	.align		4
.L_17:
        /*0038*/ 	.byte	0x04, 0x17
        /*003a*/ 	.short	(.L_19 - .L_18)
.L_18:
        /*003c*/ 	.word	0x00000000
        /*0040*/ 	.short	0x000a
        /*0042*/ 	.short	0x0050
        /*0044*/ 	.byte	0x00, 0xf4, 0x21, 0x00


	//----- nvinfo : EIATTR_KPARAM_INFO
	.align		4
.L_19:
        /*0048*/ 	.byte	0x04, 0x17
        /*004a*/ 	.short	(.L_21 - .L_20)
.L_20:
        /*004c*/ 	.word	0x00000000
        /*0050*/ 	.short	0x0009
        /*0052*/ 	.short	0x0048
        /*0054*/ 	.byte	0x00, 0xf4, 0x21, 0x00


	//----- nvinfo : EIATTR_KPARAM_INFO
	.align		4
.L_21:
        /*0058*/ 	.byte	0x04, 0x17
        /*005a*/ 	.short	(.L_23 - .L_22)
.L_22:
        /*005c*/ 	.word	0x00000000
        /*0060*/ 	.short	0x0008
        /*0062*/ 	.short	0x0040
        /*0064*/ 	.byte	0x00, 0xf4, 0x21, 0x00


	//----- nvinfo : EIATTR_KPARAM_INFO
	.align		4
.L_23:
        /*0068*/ 	.byte	0x04, 0x17
        /*006a*/ 	.short	(.L_25 - .L_24)
.L_24:
        /*006c*/ 	.word	0x00000000
        /*0070*/ 	.short	0x0007
        /*0072*/ 	.short	0x0038
        /*0074*/ 	.byte	0x00, 0xf4, 0x21, 0x00


	//----- nvinfo : EIATTR_KPARAM_INFO
	.align		4
.L_25:
        /*0078*/ 	.byte	0x04, 0x17
        /*007a*/ 	.short	(.L_27 - .L_26)
.L_26:
        /*007c*/ 	.word	0x00000000
        /*0080*/ 	.short	0x0006
        /*0082*/ 	.short	0x0030
        /*0084*/ 	.byte	0x00, 0xf4, 0x21, 0x00


	//----- nvinfo : EIATTR_KPARAM_INFO
	.align		4
.L_27:
        /*0088*/ 	.byte	0x04, 0x17
        /*008a*/ 	.short	(.L_29 - .L_28)
.L_28:
        /*008c*/ 	.word	0x00000000
        /*0090*/ 	.short	0x0005
        /*0092*/ 	.short	0x0028
        /*0094*/ 	.byte	0x00, 0xf4, 0x21, 0x00


	//----- nvinfo : EIATTR_KPARAM_INFO
	.align		4
.L_29:
        /*0098*/ 	.byte	0x04, 0x17
        /*009a*/ 	.short	(.L_31 - .L_30)
.L_30:
        /*009c*/ 	.word	0x00000000
        /*00a0*/ 	.short	0x0004
        /*00a2*/ 	.short	0x0020
        /*00a4*/ 	.byte	0x00, 0xf4, 0x21, 0x00


	//----- nvinfo : EIATTR_KPARAM_INFO
	.align		4
.L_31:
        /*00a8*/ 	.byte	0x04, 0x17
        /*00aa*/ 	.short	(.L_33 - .L_32)
.L_32:
        /*00ac*/ 	.word	0x00000000
        /*00b0*/ 	.short	0x0003
        /*00b2*/ 	.short	0x0018
        /*00b4*/ 	.byte	0x00, 0xf4, 0x21, 0x00


	//----- nvinfo : EIATTR_KPARAM_INFO
	.align		4
.L_33:
        /*00b8*/ 	.byte	0x04, 0x17
        /*00ba*/ 	.short	(.L_35 - .L_34)
.L_34:
        /*00bc*/ 	.word	0x00000000
        /*00c0*/ 	.short	0x0002
        /*00c2*/ 	.short	0x0010
        /*00c4*/ 	.byte	0x00, 0xf4, 0x21, 0x00


	//----- nvinfo : EIATTR_KPARAM_INFO
	.align		4
.L_35:
        /*00c8*/ 	.byte	0x04, 0x17
        /*00ca*/ 	.short	(.L_37 - .L_36)
.L_36:
        /*00cc*/ 	.word	0x00000000
        /*00d0*/ 	.short	0x0001
        /*00d2*/ 	.short	0x0008
        /*00d4*/ 	.byte	0x00, 0xf4, 0x21, 0x00


	//----- nvinfo : EIATTR_KPARAM_INFO
	.align		4
.L_37:
        /*00d8*/ 	.byte	0x04, 0x17
        /*00da*/ 	.short	(.L_39 - .L_38)
.L_38:
        /*00dc*/ 	.word	0x00000000
        /*00e0*/ 	.short	0x0000
        /*00e2*/ 	.short	0x0000
        /*00e4*/ 	.byte	0x00, 0xf4, 0x21, 0x00


	//----- nvinfo : EIATTR_SPARSE_MMA_MASK
	.align		4
.L_39:
        /*00e8*/ 	.byte	0x03, 0x50
        /*00ea*/ 	.short	0x0000


	//----- nvinfo : EIATTR_MAXREG_COUNT
	.align		4
        /*00ec*/ 	.byte	0x03, 0x1b
        /*00ee*/ 	.short	0x00ff


	//----- nvinfo : EIATTR_EXIT_INSTR_OFFSETS
	.align		4
        /*00f0*/ 	.byte	0x04, 0x1c
        /*00f2*/ 	.short	(.L_41 - .L_40)


	//   ....[0]....
.L_40:
        /*00f4*/ 	.word	0x00000ef0


	//   ....[1]....
        /*00f8*/ 	.word	0x00000f10


	//----- nvinfo : EIATTR_REQNTID
	.align		4
.L_41:
        /*00fc*/ 	.byte	0x04, 0x10
        /*00fe*/ 	.short	(.L_43 - .L_42)
.L_42:
        /*0100*/ 	.word	0x00000080
        /*0104*/ 	.word	0x00000001
        /*0108*/ 	.word	0x00000001


	//----- nvinfo : EIATTR_CBANK_PARAM_SIZE
	.align		4
.L_43:
        /*010c*/ 	.byte	0x03, 0x19
        /*010e*/ 	.short	0x0068


	//----- nvinfo : EIATTR_PARAM_CBANK
	.align		4
        /*0110*/ 	.byte	0x04, 0x0a
        /*0112*/ 	.short	(.L_45 - .L_44)
	.align		4
.L_44:
        /*0114*/ 	.word	index@(.nv.constant0.triton_poi_fused_cat_relu_50)
        /*0118*/ 	.short	0x0210
        /*011a*/ 	.short	0x0068


	//----- nvinfo : EIATTR_SW_WAR
	.align		4
.L_45:
        /*011c*/ 	.byte	0x04, 0x36
        /*011e*/ 	.short	(.L_47 - .L_46)
.L_46:
        /*0120*/ 	.word	0x00000008
.L_47:


//--------------------- .nv.callgraph             --------------------------
	.section	.nv.callgraph,"",@"SHT_CUDA_CALLGRAPH"
	.align	4
	.sectionentsize	8
	.align		4
        /*0000*/ 	.word	0x00000000
	.align		4
        /*0004*/ 	.word	0xffffffff
	.align		4
        /*0008*/ 	.word	0x00000000
	.align		4
        /*000c*/ 	.word	0xfffffffe
	.align		4
        /*0010*/ 	.word	0x00000000
	.align		4
        /*0014*/ 	.word	0xfffffffd
	.align		4
        /*0018*/ 	.word	0x00000000
	.align		4
        /*001c*/ 	.word	0xfffffffc


//--------------------- .nv.constant4             --------------------------
	.section	.nv.constant4,"a",@progbits
	.align	8
	.align		8
.nv.constant4:
        /*0000*/ 	.dword	_$_str
	.align		8
        /*0008*/ 	.dword	_$_str_$_2


//--------------------- .text.triton_poi_fused_cat_relu_50 --------------------------
	.section	.text.triton_poi_fused_cat_relu_50,"ax",@progbits
	.align	128
        .global         triton_poi_fused_cat_relu_50
        .type           triton_poi_fused_cat_relu_50,@function
        .size           triton_poi_fused_cat_relu_50,(.L_x_1 - triton_poi_fused_cat_relu_50)
        .other          triton_poi_fused_cat_relu_50,@"STO_CUDA_ENTRY STV_DEFAULT"
triton_poi_fused_cat_relu_50:
.text.triton_poi_fused_cat_relu_50:
[----:B------:R-:W0:Y:S01]  /*0000*/  LDC R1, c[0x0][0x28] ;  /* 0x00000a00ff017b82 */ /* 0x000e220000000800 */
[----:B------:R-:W1:Y:S07]  /*0010*/  S2R R2, SR_TID.X ;  /* 0x0000000000027919 */ /* 0x000e6e0000002100 */
[----:B------:R-:W2:Y:S01]  /*0020*/  S2UR UR4, SR_CTAID.X ;  /* 0x00000000000479c3 */ /* 0x000ea20000002500 */
[----:B------:R-:W-:Y:S02]  /*0030*/  CS2R R4, SRZ ;  /* 0x0000000000047805 */ /* 0x000fe4000001ff00 */
[----:B------:R-:W-:Y:S01]  /*0040*/  CS2R R6, SRZ ;  /* 0x0000000000067805 */ /* 0x000fe2000001ff00 */
[----:B------:R-:W3:Y:S04]  /*0050*/  S2R R33, SR_CTAID.Y ;  /* 0x0000000000217919 */ /* 0x000ee80000002600 */
[----:B------:R-:W4:Y:S08]  /*0060*/  LDC.64 R12, c[0x0][0x248] ;  /* 0x00009200ff0c7b82 */ /* 0x000f300000000a00 */
[----:B------:R-:W5:Y:S01]  /*0070*/  LDC.64 R18, c[0x0][0x240] ;  /* 0x00009000ff127b82 */ /* 0x000f620000000a00 */
[----:B--2---:R-:W-:-:S07]  /*0080*/  USHF.L.U32 UR4, UR4, 0x4, URZ ;  /* 0x0000000404047899 */ /* 0x004fce000800063f */
[----:B------:R-:W2:Y:S01]  /*0090*/  LDC.64 R34, c[0x0][0x238] ;  /* 0x00008e00ff227b82 */ /* 0x000ea20000000a00 */
[----:B-1----:R-:W-:Y:S01]  /*00a0*/  IMAD.SHL.U32 R0, R2, 0x4, RZ ;  /* 0x0000000402007824 */ /* 0x002fe200078e00ff */
[----:B------:R-:W-:Y:S02]  /*00b0*/  SHF.R.U32.HI R24, RZ, 0x3, R2 ;  /* 0x00000003ff187819 */ /* 0x000fe40000011602 */
[----:B------:R-:W-:Y:S02]  /*00c0*/  CS2R R8, SRZ ;  /* 0x0000000000087805 */ /* 0x000fe4000001ff00 */
[----:B------:R-:W-:Y:S02]  /*00d0*/  CS2R R10, SRZ ;  /* 0x00000000000a7805 */ /* 0x000fe4000001ff00 */
[----:B------:R-:W-:Y:S02]  /*00e0*/  CS2R R14, SRZ ;  /* 0x00000000000e7805 */ /* 0x000fe4000001ff00 */
[----:B------:R-:W-:Y:S01]  /*00f0*/  LOP3.LUT R0, R0, 0x1c, RZ, 0xc0, !PT ;  /* 0x0000001c00007812 */ /* 0x000fe200078ec0ff */
[----:B------:R-:W1:Y:S01]  /*0100*/  LDC.64 R26, c[0x0][0x250] ;  /* 0x00009400ff1a7b82 */ /* 0x000e620000000a00 */
[----:B------:R-:W-:-:S03]  /*0110*/  SGXT.U32 R24, R24, 0x4 ;  /* 0x000000041818781a */ /* 0x000fc60000000000 */
[----:B---3--:R-:W-:Y:S01]  /*0120*/  IMAD R33, R33, 0x20, R0 ;  /* 0x0000002021217824 */ /* 0x008fe200078e0200 */
[----:B------:R-:W-:Y:S01]  /*0130*/  LOP3.LUT R24, R24, UR4, RZ, 0xfc, !PT ;  /* 0x0000000418187c12 */ /* 0x000fe2000f8efcff */
[----:B------:R-:W-:Y:S02]  /*0140*/  ULDC.64 UR4, c[0x0][0x208] ;  /* 0x0000820000047ab9 */ /* 0x000fe40000000a00 */
[C---:B------:R-:W-:Y:S01]  /*0150*/  IMAD.HI R2, R33.reuse, 0x3e0f83e1, RZ ;  /* 0x3e0f83e121027827 */ /* 0x040fe200078e02ff */
[----:B------:R-:W-:Y:S01]  /*0160*/  ISETP.GE.AND P0, PT, R24, 0x10, PT ;  /* 0x000000101800780c */ /* 0x000fe20003f06270 */
[----:B------:R-:W3:Y:S03]  /*0170*/  LDC.64 R30, c[0x0][0x258] ;  /* 0x00009600ff1e7b82 */ /* 0x000ee60000000a00 */
[----:B------:R-:W-:Y:S02]  /*0180*/  SHF.R.U32.HI R3, RZ, 0x1f, R2 ;  /* 0x0000001fff037819 */ /* 0x000fe40000011602 */
[----:B------:R-:W-:-:S02]  /*0190*/  ISETP.LT.AND P1, PT, R33, 0x840, !P0 ;  /* 0x000008402100780c */ /* 0x000fc40004721270 */
[----:B------:R-:W-:-:S05]  /*01a0*/  LEA.HI.SX32 R2, R2, R3, 0x19 ;  /* 0x0000000302027211 */ /* 0x000fca00078fcaff */
[----:B------:R-:W-:-:S04]  /*01b0*/  IMAD R3, R2, -0x210, R33 ;  /* 0xfffffdf002037824 */ /* 0x000fc800078e0221 */
[C---:B----4-:R-:W-:Y:S01]  /*01c0*/  IMAD.WIDE R12, R3.reuse, 0x4, R12 ;  /* 0x00000004030c7825 */ /* 0x050fe200078e020c */
[----:B------:R-:W-:-:S13]  /*01d0*/  ISETP.GT.AND P2, PT, R3, 0x1b7, P1 ;  /* 0x000001b70300780c */ /* 0x000fda0000f44270 */
[----:B------:R4:W3:Y:S01]  /*01e0*/  @P2 LDG.E.EL.128 R4, desc[UR4][R12.64+-0x6e0] ;  /* 0xfff920040c042981 */ /* 0x0008e2000c2e1d00 */
[----:B------:R-:W-:Y:S02]  /*01f0*/  IMAD R0, R2, 0x10, R24 ;  /* 0x0000001002007824 */ /* 0x000fe400078e0218 */
[----:B-----5:R-:W-:-:S04]  /*0200*/  IMAD.WIDE R18, R3, 0x4, R18 ;  /* 0x0000000403127825 */ /* 0x020fc800078e0212 */
[----:B------:R-:W-:Y:S01]  /*0210*/  IMAD R0, R0, 0x58, RZ ;  /* 0x0000005800007824 */ /* 0x000fe200078e02ff */
[----:B------:R5:W3:Y:S03]  /*0220*/  @P2 LDG.E.EL.128 R8, desc[UR4][R18.64+-0x6e0] ;  /* 0xfff9200412082981 */ /* 0x000ae6000c2e1d00 */
[----:B------:R-:W-:Y:S01]  /*0230*/  IMAD.IADD R29, R3, 0x1, R0 ;  /* 0x00000001031d7824 */ /* 0x000fe200078e0200 */
[----:B----4-:R-:W-:-:S03]  /*0240*/  CS2R R12, SRZ ;  /* 0x00000000000c7805 */ /* 0x010fc6000001ff00 */
[----:B------:R-:W-:-:S04]  /*0250*/  VIADD R25, R29, 0xfffffe48 ;  /* 0xfffffe481d197836 */ /* 0x000fc80000000000 */
[----:B--2---:R-:W-:-:S05]  /*0260*/  IMAD.WIDE R34, R25, 0x4, R34 ;  /* 0x0000000419227825 */ /* 0x004fca00078e0222 */
[----:B------:R2:W4:Y:S01]  /*0270*/  @P2 LDG.E.EL.128 R12, desc[UR4][R34.64] ;  /* 0x00000004220c2981 */ /* 0x000522000c2e1d00 */
[----:B------:R-:W-:Y:S02]  /*0280*/  CS2R R16, SRZ ;  /* 0x0000000000107805 */ /* 0x000fe4000001ff00 */
[----:B-----5:R-:W-:Y:S02]  /*0290*/  CS2R R18, SRZ ;  /* 0x0000000000127805 */ /* 0x020fe4000001ff00 */
[----:B------:R-:W-:Y:S02]  /*02a0*/  CS2R R20, SRZ ;  /* 0x0000000000147805 */ /* 0x000fe4000001ff00 */
[----:B------:R-:W-:Y:S01]  /*02b0*/  CS2R R22, SRZ ;  /* 0x0000000000167805 */ /* 0x000fe2000001ff00 */
[----:B-1----:R-:W-:-:S04]  /*02c0*/  IMAD.WIDE R26, R3, 0x4, R26 ;  /* 0x00000004031a7825 */ /* 0x002fc800078e021a */
[C---:B---3--:R-:W-:Y:S01]  /*02d0*/  IMAD.WIDE R30, R3.reuse, 0x4, R30 ;  /* 0x00000004031e7825 */ /* 0x048fe200078e021e */
[----:B------:R-:W3:Y:S04]  /*02e0*/  @P2 LDG.E.EL.128 R16, desc[UR4][R26.64+-0x6e0] ;  /* 0xfff920041a102981 */ /* 0x000ee8000c2e1d00 */
[----:B------:R1:W5:Y:S01]  /*02f0*/  @P2 LDG.E.EL.128 R20, desc[UR4][R30.64+-0x6e0] ;  /* 0xfff920041e142981 */ /* 0x000362000c2e1d00 */
[----:B------:R-:W-:-:S04]  /*0300*/  ISETP.LT.AND P0, PT, R3, 0x58, !P0 ;  /* 0x000000580300780c */ /* 0x000fc80004701270 */
[----:B------:R-:W-:Y:S02]  /*0310*/  ISETP.LT.AND P0, PT, R33, 0x840, P0 ;  /* 0x000008402100780c */ /* 0x000fe40000701270 */
[----:B------:R-:W-:-:S05]  /*0320*/  SEL R4, R4, RZ, P2 ;  /* 0x000000ff04047207 */ /* 0x000fca0001000000 */
[----:B------:R-:W-:Y:S01]  /*0330*/  FADD R28, R4, 0.0010000000474974513054 ;  /* 0x3a83126f041c7421 */ /* 0x000fe20000000000 */
[----:B------:R-:W-:-:S03]  /*0340*/  SEL R4, R5, RZ, P2 ;  /* 0x000000ff05047207 */ /* 0x000fc60001000000 */
[----:B------:R-:W1:Y:S01]  /*0350*/  MUFU.SQRT R5, R28 ;  /* 0x0000001c00057308 */ /* 0x000e620000002000 */
[----:B------:R-:W-:Y:S01]  /*0360*/  SEL R6, R6, RZ, P2 ;  /* 0x000000ff06067207 */ /* 0x000fe20001000000 */
[----:B------:R-:W-:-:S04]  /*0370*/  FADD R32, R4, 0.0010000000474974513054 ;  /* 0x3a83126f04207421 */ /* 0x000fc80000000000 */
[----:B--2---:R-:W-:Y:S02]  /*0380*/  FADD R34, R6, 0.0010000000474974513054 ;  /* 0x3a83126f06227421 */ /* 0x004fe40000000000 */
[----:B------:R-:W2:Y:S01]  /*0390*/  MUFU.SQRT R32, R32 ;  /* 0x0000002000207308 */ /* 0x000ea20000002000 */
[----:B------:R-:W-:Y:S02]  /*03a0*/  SEL R7, R7, RZ, P2 ;  /* 0x000000ff07077207 */ /* 0x000fe40001000000 */
[----:B-1----:R-:W-:-:S05]  /*03b0*/  FSETP.GT.AND P3, PT, R5, 8.50705917302346158658e+37, PT ;  /* 0x7e8000000500780b */ /* 0x002fca0003f64000 */
[----:B------:R-:W1:Y:S01]  /*03c0*/  MUFU.SQRT R34, R34 ;  /* 0x0000002200227308 */ /* 0x000e620000002000 */
[----:B------:R-:W-:Y:S01]  /*03d0*/  FSETP.GEU.AND P4, PT, R5, 1.175494350822287508e-38, PT ;  /* 0x008000000500780b */ /* 0x000fe20003f8e000 */
[----:B0-----:R-:W-:Y:S01]  /*03e0*/  FADD R30, R7, 0.0010000000474974513054 ;  /* 0x3a83126f071e7421 */ /* 0x001fe20000000000 */
[----:B------:R-:W-:Y:S01]  /*03f0*/  IMAD.MOV.U32 R4, RZ, RZ, 0x3e800000 ;  /* 0x3e800000ff047424 */ /* 0x000fe200078e00ff */
[----:B--2---:R-:W-:-:S04]  /*0400*/  FSETP.GT.AND P5, PT, R32, 8.50705917302346158658e+37, PT ;  /* 0x7e8000002000780b */ /* 0x004fc80003fa4000 */
[----:B------:R-:W0:Y:S01]  /*0410*/  MUFU.SQRT R30, R30 ;  /* 0x0000001e001e7308 */ /* 0x000e220000002000 */
[----:B------:R-:W-:Y:S01]  /*0420*/  FSEL R6, R4, 1, P3 ;  /* 0x3f80000004067808 */ /* 0x000fe20001800000 */
[----:B------:R-:W-:Y:S01]  /*0430*/  @P3 FMUL R5, R5, 0.25 ;  /* 0x3e80000005053820 */ /* 0x000fe20000400000 */
[----:B-1----:R-:W-:-:S03]  /*0440*/  FSETP.GT.AND P6, PT, R34, 8.50705917302346158658e+37, PT ;  /* 0x7e8000002200780b */ /* 0x002fc60003fc4000 */
[----:B------:R-:W-:Y:S01]  /*0450*/  @!P4 FMUL R5, R5, 16777216 ;  /* 0x4b8000000505c820 */ /* 0x000fe20000400000 */
[----:B------:R-:W-:Y:S01]  /*0460*/  @!P4 FMUL R6, R6, 16777216 ;  /* 0x4b8000000606c820 */ /* 0x000fe20000400000 */
[----:B------:R-:W-:Y:S02]  /*0470*/  FSETP.GEU.AND P4, PT, R34, 1.175494350822287508e-38, PT ;  /* 0x008000002200780b */ /* 0x000fe40003f8e000 */
[C---:B------:R-:W-:Y:S01]  /*0480*/  FSETP.GEU.AND P3, PT, R32.reuse, 1.175494350822287508e-38, PT ;  /* 0x008000002000780b */ /* 0x040fe20003f6e000 */
[----:B------:R-:W-:Y:S01]  /*0490*/  @P5 FMUL R32, R32, 0.25 ;  /* 0x3e80000020205820 */ /* 0x000fe20000400000 */
[----:B------:R-:W-:Y:S02]  /*04a0*/  FSEL R7, R4, 1, P5 ;  /* 0x3f80000004077808 */ /* 0x000fe40002800000 */
[----:B0-----:R-:W-:Y:S01]  /*04b0*/  FSETP.GT.AND P5, PT, R30, 8.50705917302346158658e+37, PT ;  /* 0x7e8000001e00780b */ /* 0x001fe20003fa4000 */
[----:B------:R-:W0:Y:S01]  /*04c0*/  MUFU.RCP R27, R5 ;  /* 0x00000005001b7308 */ /* 0x000e220000001000 */
[----:B------:R-:W-:Y:S01]  /*04d0*/  FSEL R26, R4, 1, P6 ;  /* 0x3f800000041a7808 */ /* 0x000fe20003000000 */
[----:B------:R-:W-:Y:S01]  /*04e0*/  @P6 FMUL R34, R34, 0.25 ;  /* 0x3e80000022226820 */ /* 0x000fe20000400000 */
[----:B------:R-:W-:-:S03]  /*04f0*/  FSETP.GEU.AND P6, PT, R30, 1.175494350822287508e-38, PT ;  /* 0x008000001e00780b */ /* 0x000fc60003fce000 */
[----:B------:R-:W-:Y:S02]  /*0500*/  @!P4 FMUL R34, R34, 16777216 ;  /* 0x4b8000002222c820 */ /* 0x000fe40000400000 */
[----:B------:R-:W-:Y:S02]  /*0510*/  @!P3 FMUL R32, R32, 16777216 ;  /* 0x4b8000002020b820 */ /* 0x000fe40000400000 */
[----:B------:R-:W1:Y:S02]  /*0520*/  MUFU.RCP R31, R34 ;  /* 0x00000022001f7308 */ /* 0x000e640000001000 */
[----:B------:R-:W-:Y:S01]  /*0530*/  @P5 FMUL R30, R30, 0.25 ;  /* 0x3e8000001e1e5820 */ /* 0x000fe20000400000 */
[----:B------:R-:W-:Y:S02]  /*0540*/  SEL R11, R11, RZ, P2 ;  /* 0x000000ff0b0b7207 */ /* 0x000fe40001000000 */
[----:B----4-:R-:W-:Y:S02]  /*0550*/  SEL R36, R13, RZ, P2 ;  /* 0x000000ff0d247207 */ /* 0x010fe40001000000 */
[----:B------:R-:W-:Y:S01]  /*0560*/  SEL R12, R12, RZ, P2 ;  /* 0x000000ff0c0c7207 */ /* 0x000fe20001000000 */
[----:B------:R2:W4:Y:S01]  /*0570*/  MUFU.RCP R28, R32 ;  /* 0x00000020001c7308 */ /* 0x0005220000001000 */
[----:B------:R-:W-:Y:S01]  /*0580*/  SEL R13, R8, RZ, P2 ;  /* 0x000000ff080d7207 */ /* 0x000fe20001000000 */
[----:B------:R-:W-:Y:S01]  /*0590*/  @!P6 FMUL R30, R30, 16777216 ;  /* 0x4b8000001e1ee820 */ /* 0x000fe20000400000 */
[----:B------:R-:W-:-:S02]  /*05a0*/  SEL R9, R9, RZ, P2 ;  /* 0x000000ff09097207 */ /* 0x000fc40001000000 */
[----:B------:R-:W-:Y:S02]  /*05b0*/  SEL R10, R10, RZ, P2 ;  /* 0x000000ff0a0a7207 */ /* 0x000fe40001000000 */
[----:B--2---:R-:W-:Y:S02]  /*05c0*/  SEL R32, R15, RZ, P2 ;  /* 0x000000ff0f207207 */ /* 0x004fe40001000000 */
[----:B------:R-:W-:Y:S01]  /*05d0*/  SEL R5, R14, RZ, P2 ;  /* 0x000000ff0e057207 */ /* 0x000fe20001000000 */
[----:B------:R-:W-:Y:S01]  /*05e0*/  @!P4 FMUL R26, R26, 16777216 ;  /* 0x4b8000001a1ac820 */ /* 0x000fe20000400000 */
[----:B0-----:R-:W-:Y:S01]  /*05f0*/  FMUL R27, R27, R6 ;  /* 0x000000061b1b7220 */ /* 0x001fe20000400000 */
[----:B------:R-:W-:Y:S01]  /*0600*/  FADD R8, R32, -R11 ;  /* 0x8000000b20087221 */ /* 0x000fe20000000000 */
[----:B------:R-:W-:Y:S01]  /*0610*/  FADD R32, R12, -R13 ;  /* 0x8000000d0c207221 */ /* 0x000fe20000000000 */
[----:B------:R-:W-:Y:S01]  /*0620*/  FADD R34, R36, -R9 ;  /* 0x8000000924227221 */ /* 0x000fe20000000000 */
[----:B------:R-:W-:Y:S01]  /*0630*/  FADD R10, R5, -R10 ;  /* 0x8000000a050a7221 */ /* 0x000fe20000000000 */
[----:B------:R-:W-:Y:S01]  /*0640*/  FSEL R9, R4, 1, P5 ;  /* 0x3f80000004097808 */ /* 0x000fe20002800000 */
[----:B------:R-:W0:Y:S01]  /*0650*/  MUFU.RCP R30, R30 ;  /* 0x0000001e001e7308 */ /* 0x000e220000001000 */
[----:B------:R-:W2:Y:S01]  /*0660*/  LDC.64 R4, c[0x0][0x260] ;  /* 0x00009800ff047b82 */ /* 0x000ea20000000a00 */
[----:B-1----:R-:W-:Y:S01]  /*0670*/  FMUL R31, R31, R26 ;  /* 0x0000001a1f1f7220 */ /* 0x002fe20000400000 */
[----:B------:R-:W-:-:S06]  /*0680*/  FMUL R32, R27, R32 ;  /* 0x000000201b207220 */ /* 0x000fcc0000400000 */
[----:B------:R-:W1:Y:S01]  /*0690*/  LDC.64 R26, c[0x0][0x210] ;  /* 0x00008400ff1a7b82 */ /* 0x000e620000000a00 */
[----:B------:R-:W-:Y:S01]  /*06a0*/  @!P3 FMUL R7, R7, 16777216 ;  /* 0x4b8000000707b820 */ /* 0x000fe20000400000 */
[----:B------:R-:W-:-:S03]  /*06b0*/  @!P6 FMUL R9, R9, 16777216 ;  /* 0x4b8000000909e820 */ /* 0x000fc60000400000 */
[----:B----4-:R-:W-:-:S03]  /*06c0*/  FMUL R7, R28, R7 ;  /* 0x000000071c077220 */ /* 0x010fc60000400000 */
[----:B------:R-:W4:Y:S01]  /*06d0*/  LDC.64 R12, c[0x0][0x218] ;  /* 0x00008600ff0c7b82 */ /* 0x000f220000000a00 */
[----:B0-----:R-:W-:Y:S01]  /*06e0*/  FMUL R9, R30, R9 ;  /* 0x000000091e097220 */ /* 0x001fe20000400000 */
[----:B------:R-:W-:Y:S01]  /*06f0*/  FMUL R34, R7, R34 ;  /* 0x0000002207227220 */ /* 0x000fe20000400000 */
[----:B---3--:R-:W-:Y:S01]  /*0700*/  SEL R7, R18, RZ, P2 ;  /* 0x000000ff12077207 */ /* 0x008fe20001000000 */
[----:B------:R-:W-:Y:S01]  /*0710*/  FMUL R10, R31, R10 ;  /* 0x0000000a1f0a7220 */ /* 0x000fe20000400000 */
[----:B------:R-:W-:Y:S01]  /*0720*/  SEL R19, R19, RZ, P2 ;  /* 0x000000ff13137207 */ /* 0x000fe20001000000 */
[----:B------:R-:W-:Y:S01]  /*0730*/  FMUL R8, R9, R8 ;  /* 0x0000000809087220 */ /* 0x000fe20000400000 */
[----:B-----5:R-:W-:Y:S01]  /*0740*/  SEL R14, R23, RZ, P2 ;  /* 0x000000ff170e7207 */ /* 0x020fe20001000000 */
[----:B------:R-:W0:Y:S01]  /*0750*/  LDC.64 R36, c[0x0][0x230] ;  /* 0x00008c00ff247b82 */ /* 0x000e220000000a00 */
[----:B------:R-:W-:Y:S02]  /*0760*/  SEL R22, R22, RZ, P2 ;  /* 0x000000ff16167207 */ /* 0x000fe40001000000 */
[----:B------:R-:W-:-:S02]  /*0770*/  SEL R17, R17, RZ, P2 ;  /* 0x000000ff11117207 */ /* 0x000fc40001000000 */
[----:B------:R-:W-:Y:S01]  /*0780*/  SEL R6, R21, RZ, P2 ;  /* 0x000000ff15067207 */ /* 0x000fe20001000000 */
[----:B------:R-:W-:Y:S01]  /*0790*/  FFMA R35, R19, R8, R14 ;  /* 0x0000000813237223 */ /* 0x000fe2000000000e */
[----:B------:R-:W-:Y:S01]  /*07a0*/  FFMA R28, R7, R10, R22 ;  /* 0x0000000a071c7223 */ /* 0x000fe20000000016 */
[----:B--2---:R-:W-:Y:S01]  /*07b0*/  IMAD.WIDE R18, R25, 0x4, R4 ;  /* 0x0000000419127825 */ /* 0x004fe200078e0204 */
[----:B------:R-:W-:-:S03]  /*07c0*/  CS2R R8, SRZ ;  /* 0x0000000000087805 */ /* 0x000fc6000001ff00 */
[----:B------:R-:W-:Y:S01]  /*07d0*/  FFMA R34, R17, R34, R6 ;  /* 0x0000002211227223 */ /* 0x000fe20000000006 */
[----:B------:R-:W-:Y:S02]  /*07e0*/  CS2R R10, SRZ ;  /* 0x00000000000a7805 */ /* 0x000fe4000001ff00 */
[----:B------:R-:W-:Y:S02]  /*07f0*/  CS2R R4, SRZ ;  /* 0x0000000000047805 */ /* 0x000fe4000001ff00 */
[----:B------:R-:W-:Y:S01]  /*0800*/  CS2R R6, SRZ ;  /* 0x0000000000067805 */ /* 0x000fe2000001ff00 */
[----:B------:R-:W-:Y:S02]  /*0810*/  VIADD R25, R3, 0xffffffa8 ;  /* 0xffffffa803197836 */ /* 0x000fe40000000000 */
[----:B-1----:R-:W-:Y:S01]  /*0820*/  IMAD.WIDE R22, R29, 0x4, R26 ;  /* 0x000000041d167825 */ /* 0x002fe200078e021a */
[----:B------:R-:W-:Y:S01]  /*0830*/  SEL R15, R16, RZ, P2 ;  /* 0x000000ff100f7207 */ /* 0x000fe20001000000 */
[----:B------:R-:W2:Y:S01]  /*0840*/  @P2 LDG.E.EL.128 R8, desc[UR4][R18.64] ;  /* 0x0000000412082981 */ /* 0x000ea2000c2e1d00 */
[----:B------:R-:W-:-:S02]  /*0850*/  SEL R20, R20, RZ, P2 ;  /* 0x000000ff14147207 */ /* 0x000fc40001000000 */
[----:B------:R-:W-:Y:S01]  /*0860*/  ISETP.LT.U32.AND P3, PT, R25, 0x58, P1 ;  /* 0x000000581900780c */ /* 0x000fe20000f61070 */
[----:B------:R1:W3:Y:S01]  /*0870*/  @P0 LDG.E.EL.128 R4, desc[UR4][R22.64] ;  /* 0x0000000416040981 */ /* 0x0002e2000c2e1d00 */
[----:B------:R-:W-:Y:S02]  /*0880*/  IMAD.IADD R21, R0, 0x1, R25 ;  /* 0x0000000100157824 */ /* 0x000fe400078e0219 */
[----:B------:R-:W-:Y:S01]  /*0890*/  FFMA R32, R15, R32, R20 ;  /* 0x000000200f207223 */ /* 0x000fe20000000014 */
[----:B------:R-:W-:Y:S01]  /*08a0*/  CS2R R14, SRZ ;  /* 0x00000000000e7805 */ /* 0x000fe2000001ff00 */
[----:B------:R-:W5:Y:S01]  /*08b0*/  LDC.64 R16, c[0x0][0x220] ;  /* 0x00008800ff107b82 */ /* 0x000f620000000a00 */
[----:B----4-:R-:W-:-:S04]  /*08c0*/  IMAD.WIDE R20, R21, 0x4, R12 ;  /* 0x0000000415147825 */ /* 0x010fc800078e020c */
[----:B-1----:R-:W-:Y:S01]  /*08d0*/  VIADD R23, R3, 0xfffffea0 ;  /* 0xfffffea003177836 */ /* 0x002fe20000000000 */
[----:B------:R-:W-:-:S04]  /*08e0*/  CS2R R12, SRZ ;  /* 0x00000000000c7805 */ /* 0x000fc8000001ff00 */
[C---:B------:R-:W-:Y:S01]  /*08f0*/  ISETP.LT.U32.AND P6, PT, R23.reuse, 0x58, P1 ;  /* 0x000000581700780c */ /* 0x040fe20000fc1070 */
[----:B------:R-:W-:Y:S01]  /*0900*/  IMAD.IADD R33, R0, 0x1, R23 ;  /* 0x0000000100217824 */ /* 0x000fe200078e0217 */
[----:B------:R1:W4:Y:S01]  /*0910*/  @P3 LDG.E.EL.128 R12, desc[UR4][R20.64] ;  /* 0x00000004140c3981 */ /* 0x000322000c2e1d00 */
[----:B------:R-:W-:Y:S02]  /*0920*/  ISETP.GE.U32.AND P5, PT, R23, 0x58, PT ;  /* 0x000000581700780c */ /* 0x000fe40003fa6070 */
[----:B------:R-:W-:Y:S01]  /*0930*/  CS2R R22, SRZ ;  /* 0x0000000000167805 */ /* 0x000fe2000001ff00 */
[----:B0-----:R-:W-:Y:S01]  /*0940*/  IMAD.WIDE R36, R33, 0x4, R36 ;  /* 0x0000000421247825 */ /* 0x001fe200078e0224 */
[----:B-1----:R-:W-:-:S06]  /*0950*/  CS2R R20, SRZ ;  /* 0x0000000000147805 */ /* 0x002fcc000001ff00 */
[----:B------:R-:W3:Y:S01]  /*0960*/  @P6 LDG.E.EL.128 R20, desc[UR4][R36.64] ;  /* 0x0000000424146981 */ /* 0x000ee2000c2e1d00 */
[----:B------:R-:W-:-:S05]  /*0970*/  VIADD R29, R3, 0xffffff50 ;  /* 0xffffff50031d7836 */ /* 0x000fca0000000000 */
[----:B------:R-:W-:Y:S01]  /*0980*/  ISETP.LT.U32.AND P4, PT, R29, 0x58, P1 ;  /* 0x000000581d00780c */ /* 0x000fe20000f81070 */
[----:B------:R-:W-:Y:S01]  /*0990*/  IMAD.IADD R31, R0, 0x1, R29 ;  /* 0x00000001001f7824 */ /* 0x000fe200078e021d */
[----:B------:R-:W-:-:S03]  /*09a0*/  CS2R R18, SRZ ;  /* 0x0000000000127805 */ /* 0x000fc6000001ff00 */
[----:B-----5:R-:W-:Y:S01]  /*09b0*/  IMAD.WIDE R30, R31, 0x4, R16 ;  /* 0x000000041f1e7825 */ /* 0x020fe200078e0210 */
[----:B------:R-:W-:-:S07]  /*09c0*/  CS2R R16, SRZ ;  /* 0x0000000000107805 */ /* 0x000fce000001ff00 */
[----:B------:R0:W5:Y:S02]  /*09d0*/  @P4 LDG.E.EL.128 R16, desc[UR4][R30.64] ;  /* 0x000000041e104981 */ /* 0x000164000c2e1d00 */
[----:B0-----:R-:W0:Y:S01]  /*09e0*/  LDC.64 R30, c[0x0][0x228] ;  /* 0x00008a00ff1e7b82 */ /* 0x001e220000000a00 */
[----:B--2---:R-:W-:Y:S02]  /*09f0*/  SEL R33, R8, RZ, P2 ;  /* 0x000000ff08217207 */ /* 0x004fe40001000000 */
[----:B------:R-:W-:-:S03]  /*0a00*/  SEL R9, R9, RZ, P2 ;  /* 0x000000ff09097207 */ /* 0x000fc60001000000 */
[----:B------:R-:W-:Y:S01]  /*0a10*/  FADD R32, R33, R32 ;  /* 0x0000002021207221 */ /* 0x000fe20000000000 */
[----:B------:R-:W-:Y:S01]  /*0a20*/  VIADD R33, R3, 0xfffffef8 ;  /* 0xfffffef803217836 */ /* 0x000fe20000000000 */
[----:B------:R-:W-:Y:S02]  /*0a30*/  SEL R10, R10, RZ, P2 ;  /* 0x000000ff0a0a7207 */ /* 0x000fe40001000000 */
[----:B------:R-:W-:Y:S01]  /*0a40*/  SEL R8, R11, RZ, P2 ;  /* 0x000000ff0b087207 */ /* 0x000fe20001000000 */
[----:B------:R-:W-:Y:S01]  /*0a50*/  FADD R34, R9, R34 ;  /* 0x0000002209227221 */ /* 0x000fe20000000000 */
[----:B------:R-:W-:Y:S01]  /*0a60*/  ISETP.LT.U32.AND P2, PT, R33, 0x58, P1 ;  /* 0x000000582100780c */ /* 0x000fe20000f41070 */
[----:B------:R-:W-:Y:S02]  /*0a70*/  IMAD.IADD R9, R0, 0x1, R33 ;  /* 0x0000000100097824 */ /* 0x000fe400078e0221 */
[----:B------:R-:W-:Y:S01]  /*0a80*/  FADD R28, R10, R28 ;  /* 0x0000001c0a1c7221 */ /* 0x000fe20000000000 */
[----:B------:R-:W-:Y:S01]  /*0a90*/  FADD R0, R8, R35 ;  /* 0x0000002308007221 */ /* 0x000fe20000000000 */
[----:B------:R-:W-:Y:S01]  /*0aa0*/  CS2R R10, SRZ ;  /* 0x00000000000a7805 */ /* 0x000fe2000001ff00 */
[----:B------:R-:W-:-:S04]  /*0ab0*/  IMAD.WIDE R26, R9, 0x4, R26 ;  /* 0x00000004091a7825 */ /* 0x000fc800078e021a */
[----:B0-----:R-:W-:Y:S01]  /*0ac0*/  IMAD.WIDE R30, R9, 0x4, R30 ;  /* 0x00000004091e7825 */ /* 0x001fe200078e021e */
[----:B------:R-:W-:-:S06]  /*0ad0*/  CS2R R8, SRZ ;  /* 0x0000000000087805 */ /* 0x000fcc000001ff00 */
[----:B------:R0:W2:Y:S01]  /*0ae0*/  @P2 LDG.E.EL.128 R8, desc[UR4][R30.64] ;  /* 0x000000041e082981 */ /* 0x0000a2000c2e1d00 */
[----:B---3--:R-:W-:Y:S02]  /*0af0*/  SEL R20, R20, RZ, P6 ;  /* 0x000000ff14147207 */ /* 0x008fe40003000000 */
[----:B------:R-:W-:Y:S02]  /*0b00*/  SEL R21, R21, RZ, P6 ;  /* 0x000000ff15157207 */ /* 0x000fe40003000000 */
[----:B------:R-:W-:Y:S01]  /*0b10*/  SEL R37, R22, RZ, P6 ;  /* 0x000000ff16257207 */ /* 0x000fe20003000000 */
[----:B------:R-:W-:Y:S01]  /*0b20*/  FADD R35, R20, R20 ;  /* 0x0000001414237221 */ /* 0x000fe20000000000 */
[----:B0-----:R-:W-:Y:S01]  /*0b30*/  SEL R31, R23, RZ, P6 ;  /* 0x000000ff171f7207 */ /* 0x001fe20003000000 */
[----:B------:R-:W-:Y:S01]  /*0b40*/  FADD R36, R21, R21 ;  /* 0x0000001515247221 */ /* 0x000fe20000000000 */
[----:B------:R-:W-:Y:S02]  /*0b50*/  CS2R R20, SRZ ;  /* 0x0000000000147805 */ /* 0x000fe4000001ff00 */
[----:B------:R-:W-:-:S06]  /*0b60*/  CS2R R22, SRZ ;  /* 0x0000000000167805 */ /* 0x000fcc000001ff00 */
[----:B------:R4:W3:Y:S01]  /*0b70*/  @P2 LDG.E.EL.128 R20, desc[UR4][R26.64] ;  /* 0x000000041a142981 */ /* 0x0008e2000c2e1d00 */
[----:B------:R-:W-:Y:S01]  /*0b80*/  ISETP.GT.AND P6, PT, R3, 0x1b7, PT ;  /* 0x000001b70300780c */ /* 0x000fe20003fc4270 */
[----:B------:R-:W-:Y:S01]  /*0b90*/  FADD R30, R37, R37 ;  /* 0x00000025251e7221 */ /* 0x000fe20000000000 */
[----:B------:R-:W-:Y:S02]  /*0ba0*/  FADD R31, R31, R31 ;  /* 0x0000001f1f1f7221 */ /* 0x000fe40000000000 */
[----:B------:R-:W-:Y:S02]  /*0bb0*/  @P5 FSEL R35, R32, RZ, P6 ;  /* 0x000000ff20235208 */ /* 0x000fe40003000000 */
[----:B------:R-:W-:Y:S02]  /*0bc0*/  @P5 FSEL R36, R34, RZ, P6 ;  /* 0x000000ff22245208 */ /* 0x000fe40003000000 */
[----:B------:R-:W-:Y:S02]  /*0bd0*/  @P5 FSEL R30, R28, RZ, P6 ;  /* 0x000000ff1c1e5208 */ /* 0x000fe40003000000 */
[----:B------:R-:W-:-:S02]  /*0be0*/  @P5 FSEL R31, R0, RZ, P6 ;  /* 0x000000ff001f5208 */ /* 0x000fc40003000000 */
[----:B------:R-:W-:Y:S01]  /*0bf0*/  ISETP.GE.AND P5, PT, R3, 0x58, PT ;  /* 0x000000580300780c */ /* 0x000fe20003fa6270 */
[----:B------:R-:W-:Y:S01]  /*0c00*/  IMAD R3, R24, 0x210, R3 ;  /* 0x0000021018037824 */ /* 0x000fe200078e0203 */
[----:B------:R-:W-:Y:S02]  /*0c10*/  SEL R24, R4, RZ, P0 ;  /* 0x000000ff04187207 */ /* 0x000fe40000000000 */
[----:B------:R-:W-:Y:S02]  /*0c20*/  SEL R0, R5, RZ, P0 ;  /* 0x000000ff05007207 */ /* 0x000fe40000000000 */
[----:B------:R-:W-:Y:S01]  /*0c30*/  SEL R6, R6, RZ, P0 ;  /* 0x000000ff06067207 */ /* 0x000fe20000000000 */
[----:B------:R-:W0:Y:S01]  /*0c40*/  LDC.64 R4, c[0x0][0x268] ;  /* 0x00009a00ff047b82 */ /* 0x000e220000000a00 */
[----:B------:R-:W-:Y:S02]  /*0c50*/  SEL R7, R7, RZ, P0 ;  /* 0x000000ff07077207 */ /* 0x000fe40000000000 */
[----:B------:R-:W-:-:S02]  /*0c60*/  ISETP.GE.U32.AND P0, PT, R33, 0x58, PT ;  /* 0x000000582100780c */ /* 0x000fc40003f06070 */
[----:B----4-:R-:W-:Y:S02]  /*0c70*/  SEL R27, R12, RZ, P3 ;  /* 0x000000ff0c1b7207 */ /* 0x010fe40001800000 */
[----:B------:R-:W-:Y:S02]  /*0c80*/  ISETP.GE.U32.AND P6, PT, R25, 0x58, PT ;  /* 0x000000581900780c */ /* 0x000fe40003fc6070 */
[----:B------:R-:W-:Y:S02]  /*0c90*/  SEL R12, R15, RZ, P3 ;  /* 0x000000ff0f0c7207 */ /* 0x000fe40001800000 */
[----:B------:R-:W-:Y:S01]  /*0ca0*/  SEL R25, R14, RZ, P3 ;  /* 0x000000ff0e197207 */ /* 0x000fe20001800000 */
[----:B------:R-:W-:Y:S01]  /*0cb0*/  IMAD R3, R2, 0x2100, R3 ;  /* 0x0000210002037824 */ /* 0x000fe200078e0203 */
[----:B-----5:R-:W-:Y:S02]  /*0cc0*/  SEL R16, R16, RZ, P4 ;  /* 0x000000ff10107207 */ /* 0x020fe40002000000 */
[----:B------:R-:W-:-:S02]  /*0cd0*/  SEL R2, R19, RZ, P4 ;  /* 0x000000ff13027207 */ /* 0x000fc40002000000 */
[----:B------:R-:W-:Y:S02]  /*0ce0*/  SEL R17, R17, RZ, P4 ;  /* 0x000000ff11117207 */ /* 0x000fe40002000000 */
[----:B------:R-:W-:Y:S01]  /*0cf0*/  SEL R13, R13, RZ, P3 ;  /* 0x000000ff0d0d7207 */ /* 0x000fe20001800000 */
[----:B0-----:R-:W-:Y:S01]  /*0d00*/  IMAD.WIDE R4, R3, 0x4, R4 ;  /* 0x0000000403047825 */ /* 0x001fe200078e0204 */
[----:B--2---:R-:W-:Y:S02]  /*0d10*/  SEL R8, R8, RZ, P2 ;  /* 0x000000ff08087207 */ /* 0x004fe40001000000 */
[----:B------:R-:W-:Y:S02]  /*0d20*/  SEL R9, R9, RZ, P2 ;  /* 0x000000ff09097207 */ /* 0x000fe40001000000 */
[----:B------:R-:W-:Y:S02]  /*0d30*/  SEL R10, R10, RZ, P2 ;  /* 0x000000ff0a0a7207 */ /* 0x000fe40001000000 */
[----:B------:R-:W-:-:S02]  /*0d40*/  SEL R11, R11, RZ, P2 ;  /* 0x000000ff0b0b7207 */ /* 0x000fc40001000000 */
[----:B---3--:R-:W-:Y:S02]  /*0d50*/  SEL R15, R20, RZ, P2 ;  /* 0x000000ff140f7207 */ /* 0x008fe40001000000 */
[----:B------:R-:W-:Y:S02]  /*0d60*/  SEL R20, R23, RZ, P2 ;  /* 0x000000ff17147207 */ /* 0x000fe40001000000 */
[----:B------:R-:W-:Y:S02]  /*0d70*/  SEL R23, R22, RZ, P2 ;  /* 0x000000ff16177207 */ /* 0x000fe40001000000 */
[----:B------:R-:W-:Y:S01]  /*0d80*/  SEL R14, R21, RZ, P2 ;  /* 0x000000ff150e7207 */ /* 0x000fe20001000000 */
[----:B------:R-:W-:Y:S01]  /*0d90*/  @!P0 FADD R31, R11, R20 ;  /* 0x000000140b1f8221 */ /* 0x000fe20000000000 */
[----:B------:R-:W-:Y:S01]  /*0da0*/  @!P0 FADD R35, R8, R15 ;  /* 0x0000000f08238221 */ /* 0x000fe20000000000 */
[----:B------:R-:W-:Y:S01]  /*0db0*/  @!P0 FADD R30, R10, R23 ;  /* 0x000000170a1e8221 */ /* 0x000fe20000000000 */
[----:B------:R-:W-:Y:S01]  /*0dc0*/  ISETP.GE.U32.AND P2, PT, R29, 0x58, PT ;  /* 0x000000581d00780c */ /* 0x000fe20003f46070 */
[----:B------:R-:W-:Y:S01]  /*0dd0*/  @!P0 FADD R36, R9, R14 ;  /* 0x0000000e09248221 */ /* 0x000fe20000000000 */
[----:B------:R-:W-:-:S02]  /*0de0*/  SEL R9, R18, RZ, P4 ;  /* 0x000000ff12097207 */ /* 0x000fc40002000000 */
[----:B------:R-:W-:Y:S02]  /*0df0*/  @P6 FSEL R27, R16, R35, !P2 ;  /* 0x00000023101b6208 */ /* 0x000fe40005000000 */
[----:B------:R-:W-:Y:S02]  /*0e00*/  @P6 FSEL R12, R2, R31, !P2 ;  /* 0x0000001f020c6208 */ /* 0x000fe40005000000 */
[----:B------:R-:W-:Y:S02]  /*0e10*/  @P6 FSEL R25, R9, R30, !P2 ;  /* 0x0000001e09196208 */ /* 0x000fe40005000000 */
[----:B------:R-:W-:Y:S02]  /*0e20*/  @P6 FSEL R13, R17, R36, !P2 ;  /* 0x00000024110d6208 */ /* 0x000fe40005000000 */
[----:B------:R-:W-:Y:S02]  /*0e30*/  FSEL R24, R24, R27, !P5 ;  /* 0x0000001b18187208 */ /* 0x000fe40006800000 */
[----:B------:R-:W-:-:S02]  /*0e40*/  FSEL R7, R7, R12, !P5 ;  /* 0x0000000c07077208 */ /* 0x000fc40006800000 */
[----:B------:R-:W-:Y:S02]  /*0e50*/  FSEL R6, R6, R25, !P5 ;  /* 0x0000001906067208 */ /* 0x000fe40006800000 */
[----:B------:R-:W-:Y:S02]  /*0e60*/  FSEL R0, R0, R13, !P5 ;  /* 0x0000000d00007208 */ /* 0x000fe40006800000 */
[----:B------:R-:W-:Y:S02]  /*0e70*/  FSETP.GEU.AND P0, PT, R7, RZ, PT ;  /* 0x000000ff0700720b */ /* 0x000fe40003f0e000 */
[----:B------:R-:W-:Y:S02]  /*0e80*/  FSETP.GEU.AND P2, PT, R6, RZ, PT ;  /* 0x000000ff0600720b */ /* 0x000fe40003f4e000 */
[----:B------:R-:W-:Y:S02]  /*0e90*/  FSETP.GEU.AND P3, PT, R0, RZ, PT ;  /* 0x000000ff0000720b */ /* 0x000fe40003f6e000 */
[----:B------:R-:W-:-:S02]  /*0ea0*/  FSETP.GEU.AND P4, PT, R24, RZ, PT ;  /* 0x000000ff1800720b */ /* 0x000fc40003f8e000 */
[----:B------:R-:W-:Y:S02]  /*0eb0*/  SEL R27, R7, RZ, P0 ;  /* 0x000000ff071b7207 */ /* 0x000fe40000000000 */
[----:B------:R-:W-:Y:S02]  /*0ec0*/  SEL R26, R6, RZ, P2 ;  /* 0x000000ff061a7207 */ /* 0x000fe40001000000 */
[----:B------:R-:W-:Y:S02]  /*0ed0*/  SEL R25, R0, RZ, P3 ;  /* 0x000000ff00197207 */ /* 0x000fe40001800000 */
[----:B------:R-:W-:Y:S01]  /*0ee0*/  SEL R24, R24, RZ, P4 ;  /* 0x000000ff18187207 */ /* 0x000fe20002000000 */
[----:B------:R-:W-:Y:S06]  /*0ef0*/  @!P1 EXIT ;  /* 0x000000000000994d */ /* 0x000fec0003800000 */
[----:B------:R-:W-:Y:S01]  /*0f00*/  STG.E.128 desc[UR4][R4.64], R24 ;  /* 0x0000001804007986 */ /* 0x000fe2000c101d04 */
[----:B------:R-:W-:Y:S05]  /*0f10*/  EXIT ;  /* 0x000000000000794d */ /* 0x000fea0003800000 */
.L_x_0:
[----:B------:R-:W-:-:S00]  /*0f20*/  BRA `(.L_x_0) ;  /* 0xfffffffc00fc7947 */ /* 0x000fc0000383ffff */
[----:B------:R-:W-:-:S00]  /*0f30*/  NOP ;  /* 0x0000000000007918 */ /* 0x000fc00000000000 */
        /* <DEDUP_REMOVED lines=12> */
.L_x_1:


//--------------------- .nv.global.init           --------------------------
	.section	.nv.global.init,"aw",@progbits
.nv.global.init:
	.type		_$_str,@object
	.size		_$_str,(_$_str_$_2 - _$_str)
_$_str:
        /*0000*/ 	.byte	0x5f, 0x5f, 0x43, 0x55, 0x44, 0x41, 0x5f, 0x46, 0x54, 0x5a, 0x00
	.type		_$_str_$_2,@object
	.size		_$_str_$_2,(.L_1 - _$_str_$_2)
_$_str_$_2:
        /*000b*/ 	.byte	0x5f, 0x5f, 0x43, 0x55, 0x44, 0x41, 0x5f, 0x50, 0x52, 0x45, 0x43, 0x5f, 0x53, 0x51, 0x52, 0x54
        /*001b*/ 	.byte	0x00
.L_1:


//--------------------- .nv.constant0.triton_poi_fused_cat_relu_50 --------------------------
	.section	.nv.constant0.triton_poi_fused_cat_relu_50,"a",@progbits
	.sectionflags	@""
	.align	4
.nv.constant0.triton_poi_fused_cat_relu_50:
	.zero		632
